	.headerflags	@"EF_CUDA_TEXMODE_UNIFIED EF_CUDA_64BIT_ADDRESS EF_CUDA_ACCELERATORS EF_CUDA_SM90 EF_CUDA_VIRTUAL_SM(EF_CUDA_SM90)"
	.elftype	@"ET_EXEC"


//--------------------- .nv.info                  --------------------------
	.section	.nv.info,"",@"SHT_CUDA_INFO"
	.align	4


	//----- nvinfo : EIATTR_REGCOUNT
	.align		4
        /*0000*/ 	.byte	0x04, 0x2f
        /*0002*/ 	.short	(.L_3 - .L_2)
	.align		4
.L_2:
        /*0004*/ 	.word	index@(triton_poi_fused__native_batch_norm_legit_no_training_cat_relu_3)
        /*0008*/ 	.word	0x0000001c


	//----- nvinfo : EIATTR_MIN_STACK_SIZE
	.align		4
.L_3:
        /*000c*/ 	.byte	0x04, 0x12
        /*000e*/ 	.short	(.L_5 - .L_4)
	.align		4
.L_4:
        /*0010*/ 	.word	index@(triton_poi_fused__native_batch_norm_legit_no_training_cat_relu_3)
        /*0014*/ 	.word	0x00000000


	//----- nvinfo : EIATTR_FRAME_SIZE
	.align		4
.L_5:
        /*0018*/ 	.byte	0x04, 0x11
        /*001a*/ 	.short	(.L_7 - .L_6)
	.align		4
.L_6:
        /*001c*/ 	.word	index@(triton_poi_fused__native_batch_norm_legit_no_training_cat_relu_3)
        /*0020*/ 	.word	0x00000000


	//----- nvinfo : EIATTR_MIN_STACK_SIZE
	.align		4
.L_7:
        /*0024*/ 	.byte	0x04, 0x12
        /*0026*/ 	.short	(.L_9 - .L_8)
	.align		4
.L_8:
        /*0028*/ 	.word	index@(triton_poi_fused__native_batch_norm_legit_no_training_cat_relu_3)
        /*002c*/ 	.word	0x00000000
.L_9:


//--------------------- .nv.info.triton_poi_fused__native_batch_norm_legit_no_training_cat_relu_3 --------------------------
	.section	.nv.info.triton_poi_fused__native_batch_norm_legit_no_training_cat_relu_3,"",@"SHT_CUDA_INFO"
	.sectionflags	@""
	.align	4


	//----- nvinfo : EIATTR_CUDA_API_VERSION
	.align		4
        /*0000*/ 	.byte	0x04, 0x37
        /*0002*/ 	.short	(.L_11 - .L_10)
.L_10:
        /*0004*/ 	.word	0x0000007c


	//----- nvinfo : EIATTR_KPARAM_INFO
	.align		4
.L_11:
        /*0008*/ 	.byte	0x04, 0x17
        /*000a*/ 	.short	(.L_13 - .L_12)
.L_12:
        /*000c*/ 	.word	0x00000000
        /*0010*/ 	.short	0x0008
        /*0012*/ 	.short	0x0040
        /*0014*/ 	.byte	0x00, 0xf0, 0x11, 0x00


	//----- nvinfo : EIATTR_KPARAM_INFO
	.align		4
.L_13:
        /*0018*/ 	.byte	0x04, 0x17
        /*001a*/ 	.short	(.L_15 - .L_14)
.L_14:
        /*001c*/ 	.word	0x00000000
        /*0020*/ 	.short	0x0007
        /*0022*/ 	.short	0x0038
        /*0024*/ 	.byte	0x00, 0xf4, 0x21, 0x00


	//----- nvinfo : EIATTR_KPARAM_INFO
	.align		4
.L_15:
        /*0028*/ 	.byte	0x04, 0x17
        /*002a*/ 	.short	(.L_17 - .L_16)
.L_16:
        /*002c*/ 	.word	0x00000000
        /*0030*/ 	.short	0x0006
        /*0032*/ 	.short	0x0030
        /*0034*/ 	.byte	0x00, 0xf4, 0x21, 0x00


	//----- nvinfo : EIATTR_KPARAM_INFO
	.align		4
.L_17:
        /*0038*/ 	.byte	0x04, 0x17
        /*003a*/ 	.short	(.L_19 - .L_18)
.L_18:
        /*003c*/ 	.word	0x00000000
        /*0040*/ 	.short	0x0005
        /*0042*/ 	.short	0x0028
        /*0044*/ 	.byte	0x00, 0xf4, 0x21, 0x00


	//----- nvinfo : EIATTR_KPARAM_INFO
	.align		4
.L_19:
        /*0048*/ 	.byte	0x04, 0x17
        /*004a*/ 	.short	(.L_21 - .L_20)
.L_20:
        /*004c*/ 	.word	0x00000000
        /*0050*/ 	.short	0x0004
        /*0052*/ 	.short	0x0020
        /*0054*/ 	.byte	0x00, 0xf4, 0x21, 0x00


	//----- nvinfo : EIATTR_KPARAM_INFO
	.align		4
.L_21:
        /*0058*/ 	.byte	0x04, 0x17
        /*005a*/ 	.short	(.L_23 - .L_22)
.L_22:
        /*005c*/ 	.word	0x00000000
        /*0060*/ 	.short	0x0003
        /*0062*/ 	.short	0x0018
        /*0064*/ 	.byte	0x00, 0xf4, 0x21, 0x00


	//----- nvinfo : EIATTR_KPARAM_INFO
	.align		4
.L_23:
        /*0068*/ 	.byte	0x04, 0x17
        /*006a*/ 	.short	(.L_25 - .L_24)
.L_24:
        /*006c*/ 	.word	0x00000000
        /*0070*/ 	.short	0x0002
        /*0072*/ 	.short	0x0010
        /*0074*/ 	.byte	0x00, 0xf4, 0x21, 0x00


	//----- nvinfo : EIATTR_KPARAM_INFO
	.align		4
.L_25:
        /*0078*/ 	.byte	0x04, 0x17
        /*007a*/ 	.short	(.L_27 - .L_26)
.L_26:
        /*007c*/ 	.word	0x00000000
        /*0080*/ 	.short	0x0001
        /*0082*/ 	.short	0x0008
        /*0084*/ 	.byte	0x00, 0xf4, 0x21, 0x00


	//----- nvinfo : EIATTR_KPARAM_INFO
	.align		4
.L_27:
        /*0088*/ 	.byte	0x04, 0x17
        /*008a*/ 	.short	(.L_29 - .L_28)
.L_28:
        /*008c*/ 	.word	0x00000000
        /*0090*/ 	.short	0x0000
        /*0092*/ 	.short	0x0000
        /*0094*/ 	.byte	0x00, 0xf4, 0x21, 0x00


	//----- nvinfo : EIATTR_SPARSE_MMA_MASK
	.align		4
.L_29:
        /*0098*/ 	.byte	0x03, 0x50
        /*009a*/ 	.short	0x0000


	//----- nvinfo : EIATTR_MAXREG_COUNT
	.align		4
        /*009c*/ 	.byte	0x03, 0x1b
        /*009e*/ 	.short	0x00ff


	//----- nvinfo : EIATTR_EXIT_INSTR_OFFSETS
	.align		4
        /*00a0*/ 	.byte	0x04, 0x1c
        /*00a2*/ 	.short	(.L_31 - .L_30)


	//   ....[0]....
.L_30:
        /*00a4*/ 	.word	0x00000680


	//   ....[1]....
        /*00a8*/ 	.word	0x000006a0


	//----- nvinfo : EIATTR_REQNTID
	.align		4
.L_31:
        /*00ac*/ 	.byte	0x04, 0x10
        /*00ae*/ 	.short	(.L_33 - .L_32)
.L_32:
        /*00b0*/ 	.word	0x00000080
        /*00b4*/ 	.word	0x00000001
        /*00b8*/ 	.word	0x00000001


	//----- nvinfo : EIATTR_CBANK_PARAM_SIZE
	.align		4
.L_33:
        /*00bc*/ 	.byte	0x03, 0x19
        /*00be*/ 	.short	0x0044


	//----- nvinfo : EIATTR_PARAM_CBANK
	.align		4
        /*00c0*/ 	.byte	0x04, 0x0a
        /*00c2*/ 	.short	(.L_35 - .L_34)
	.align		4
.L_34:
        /*00c4*/ 	.word	index@(.nv.constant0.triton_poi_fused__native_batch_norm_legit_no_training_cat_relu_3)
        /*00c8*/ 	.short	0x0210
        /*00ca*/ 	.short	0x0044


	//----- nvinfo : EIATTR_SW_WAR
	.align		4
.L_35:
        /*00cc*/ 	.byte	0x04, 0x36
        /*00ce*/ 	.short	(.L_37 - .L_36)
.L_36:
        /*00d0*/ 	.word	0x00000008
.L_37:


//--------------------- .nv.callgraph             --------------------------
	.section	.nv.callgraph,"",@"SHT_CUDA_CALLGRAPH"
	.align	4
	.sectionentsize	8
	.align		4
        /*0000*/ 	.word	0x00000000
	.align		4
        /*0004*/ 	.word	0xffffffff
	.align		4
        /*0008*/ 	.word	0x00000000
	.align		4
        /*000c*/ 	.word	0xfffffffe
	.align		4
        /*0010*/ 	.word	0x00000000
	.align		4
        /*0014*/ 	.word	0xfffffffd
	.align		4
        /*0018*/ 	.word	0x00000000
	.align		4
        /*001c*/ 	.word	0xfffffffc


//--------------------- .nv.constant4             --------------------------
	.section	.nv.constant4,"a",@progbits
	.align	8
	.align		8
.nv.constant4:
        /*0000*/ 	.dword	_$_str
	.align		8
        /*0008*/ 	.dword	_$_str_$_2


//--------------------- .text.triton_poi_fused__native_batch_norm_legit_no_training_cat_relu_3 --------------------------
	.section	.text.triton_poi_fused__native_batch_norm_legit_no_training_cat_relu_3,"ax",@progbits
	.align	128
        .global         triton_poi_fused__native_batch_norm_legit_no_training_cat_relu_3
        .type           triton_poi_fused__native_batch_norm_legit_no_training_cat_relu_3,@function
        .size           triton_poi_fused__native_batch_norm_legit_no_training_cat_relu_3,(.L_x_1 - triton_poi_fused__native_batch_norm_legit_no_training_cat_relu_3)
        .other          triton_poi_fused__native_batch_norm_legit_no_training_cat_relu_3,@"STO_CUDA_ENTRY STV_DEFAULT"
triton_poi_fused__native_batch_norm_legit_no_training_cat_relu_3:
.text.triton_poi_fused__native_batch_norm_legit_no_training_cat_relu_3:
[----:B------:R-:W0:Y:S01]  /*0000*/  LDC R1, c[0x0][0x28] ;  /* 0x00000a00ff017b82 */ /* 0x000e220000000800 */
[----:B------:R-:W1:Y:S07]  /*0010*/  S2R R0, SR_TID.X ;  /* 0x0000000000007919 */ /* 0x000e6e0000002100 */
[----:B------:R-:W2:Y:S01]  /*0020*/  LDC.64 R4, c[0x0][0x228] ;  /* 0x00008a00ff047b82 */ /* 0x000ea20000000a00 */
[----:B------:R-:W-:Y:S01]  /*0030*/  IMAD.MOV.U32 R6, RZ, RZ, RZ ;  /* 0x000000ffff067224 */ /* 0x000fe200078e00ff */
[----:B------:R-:W-:Y:S01]  /*0040*/  ULDC.64 UR4, c[0x0][0x208] ;  /* 0x0000820000047ab9 */ /* 0x000fe20000000a00 */
[----:B------:R-:W3:Y:S01]  /*0050*/  S2R R3, SR_CTAID.X ;  /* 0x0000000000037919 */ /* 0x000ee20000002500 */
[----:B------:R-:W-:Y:S01]  /*0060*/  HFMA2.MMA R10, -RZ, RZ, 0, 0 ;  /* 0x00000000ff0a7435 */ /* 0x000fe200000001ff */
[----:B------:R-:W-:-:S03]  /*0070*/  ULDC.64 UR6, c[0x0][0x218] ;  /* 0x0000860000067ab9 */ /* 0x000fc60000000a00 */
[----:B------:R-:W4:Y:S01]  /*0080*/  LDC.64 R14, c[0x0][0x220] ;  /* 0x00008800ff0e7b82 */ /* 0x000f220000000a00 */
[----:B-1----:R-:W-:-:S05]  /*0090*/  IMAD.SHL.U32 R0, R0, 0x2, RZ ;  /* 0x0000000200007824 */ /* 0x002fca00078e00ff */
[----:B------:R-:W-:-:S05]  /*00a0*/  LOP3.LUT R0, R0, 0xfe, RZ, 0xc0, !PT ;  /* 0x000000fe00007812 */ /* 0x000fca00078ec0ff */
[----:B---3--:R-:W-:-:S05]  /*00b0*/  IMAD R0, R3, 0x100, R0 ;  /* 0x0000010003007824 */ /* 0x008fca00078e0200 */
[----:B------:R-:W-:Y:S02]  /*00c0*/  SHF.R.S32.HI R3, RZ, 0x1f, R0 ;  /* 0x0000001fff037819 */ /* 0x000fe40000011400 */
[----:B------:R-:W-:Y:S02]  /*00d0*/  ISETP.GE.AND P0, PT, R0, 0x4f00, PT ;  /* 0x00004f000000780c */ /* 0x000fe40003f06270 */
[----:B------:R-:W-:-:S04]  /*00e0*/  LEA.HI R3, R3, R0, RZ, 0x6 ;  /* 0x0000000003037211 */ /* 0x000fc800078f30ff */
[----:B------:R-:W-:-:S05]  /*00f0*/  SHF.R.S32.HI R11, RZ, 0x6, R3 ;  /* 0x00000006ff0b7819 */ /* 0x000fca0000011403 */
[----:B------:R-:W-:-:S05]  /*0100*/  IMAD.HI R2, R11, 0x67b23a55, RZ ;  /* 0x67b23a550b027827 */ /* 0x000fca00078e02ff */
[----:B------:R-:W-:-:S04]  /*0110*/  SHF.R.U32.HI R7, RZ, 0x1f, R2 ;  /* 0x0000001fff077819 */ /* 0x000fc80000011602 */
[----:B------:R-:W-:-:S05]  /*0120*/  LEA.HI.SX32 R2, R2, R7, 0x1b ;  /* 0x0000000702027211 */ /* 0x000fca00078fdaff */
[----:B------:R-:W-:-:S04]  /*0130*/  IMAD R11, R2, -0x4f, R11 ;  /* 0xffffffb1020b7824 */ /* 0x000fc800078e020b */
[----:B--2---:R-:W-:-:S05]  /*0140*/  IMAD.WIDE R4, R11, 0x4, R4 ;  /* 0x000000040b047825 */ /* 0x004fca00078e0204 */
[----:B------:R-:W2:Y:S01]  /*0150*/  @!P0 LDG.E.EL R6, desc[UR4][R4.64] ;  /* 0x0000000404068981 */ /* 0x000ea2000c2e1900 */
[----:B------:R-:W-:-:S03]  /*0160*/  IMAD.HI R2, R0, 0x67b23a55, RZ ;  /* 0x67b23a5500027827 */ /* 0x000fc600078e02ff */
[----:B------:R1:W3:Y:S01]  /*0170*/  @!P0 LDG.E.EL R10, desc[UR4][R4.64] ;  /* 0x00000004040a8981 */ /* 0x0002e2000c2e1900 */
[----:B------:R-:W-:Y:S01]  /*0180*/  IMAD.SHL.U32 R8, R11, 0x40, RZ ;  /* 0x000000400b087824 */ /* 0x000fe200078e00ff */
[----:B------:R-:W-:-:S04]  /*0190*/  SHF.R.U32.HI R7, RZ, 0x1f, R2 ;  /* 0x0000001fff077819 */ /* 0x000fc80000011602 */
[----:B------:R-:W-:Y:S02]  /*01a0*/  LEA.HI.SX32 R17, R2, R7, 0x15 ;  /* 0x0000000702117211 */ /* 0x000fe400078faaff */
[----:B------:R-:W-:Y:S02]  /*01b0*/  LOP3.LUT R7, R3, 0xffffffc0, RZ, 0xc0, !PT ;  /* 0xffffffc003077812 */ /* 0x000fe400078ec0ff */
[----:B------:R-:W5:Y:S01]  /*01c0*/  LDC.64 R2, c[0x0][0x210] ;  /* 0x00008400ff027b82 */ /* 0x000f620000000a00 */
[C---:B------:R-:W-:Y:S02]  /*01d0*/  IMAD R9, R17.reuse, 0x640, RZ ;  /* 0x0000064011097824 */ /* 0x040fe400078e02ff */
[----:B------:R-:W-:Y:S02]  /*01e0*/  IMAD.IADD R7, R0, 0x1, -R7 ;  /* 0x0000000100077824 */ /* 0x000fe400078e0a07 */
[----:B-1----:R-:W-:Y:S01]  /*01f0*/  IMAD R4, R17, -0x13c0, R0 ;  /* 0xffffec4011047824 */ /* 0x002fe200078e0200 */
[----:B------:R-:W-:-:S02]  /*0200*/  SHF.R.S32.HI R13, RZ, 0x1f, R9 ;  /* 0x0000001fff0d7819 */ /* 0x000fc40000011409 */
[----:B------:R-:W-:Y:S01]  /*0210*/  IADD3 R18, P1, P2, R8, R7, R9 ;  /* 0x0000000708127210 */ /* 0x000fe20007a3e009 */
[----:B------:R-:W-:Y:S01]  /*0220*/  IMAD R25, R17, 0xd80, R4 ;  /* 0x00000d8011197824 */ /* 0x000fe200078e0204 */
[----:B------:R-:W-:Y:S02]  /*0230*/  SHF.R.S32.HI R8, RZ, 0x1f, R8 ;  /* 0x0000001fff087819 */ /* 0x000fe40000011408 */
[----:B------:R-:W-:Y:S02]  /*0240*/  CS2R R4, SRZ ;  /* 0x0000000000047805 */ /* 0x000fe4000001ff00 */
[----:B------:R-:W-:Y:S02]  /*0250*/  SHF.R.S32.HI R7, RZ, 0x1f, R7 ;  /* 0x0000001fff077819 */ /* 0x000fe40000011407 */
[----:B------:R-:W-:Y:S02]  /*0260*/  LEA R16, P3, R18, UR6, 0x2 ;  /* 0x0000000612107c11 */ /* 0x000fe4000f8610ff */
[----:B------:R-:W-:-:S02]  /*0270*/  IADD3.X R7, R8, R7, R13, P1, P2 ;  /* 0x0000000708077210 */ /* 0x000fc40000fe440d */
[----:B------:R-:W1:Y:S01]  /*0280*/  LDC.64 R12, c[0x0][0x230] ;  /* 0x00008c00ff0c7b82 */ /* 0x000e620000000a00 */
[C---:B------:R-:W-:Y:S02]  /*0290*/  ISETP.GE.AND P2, PT, R11.reuse, 0x36, PT ;  /* 0x000000360b00780c */ /* 0x040fe40003f46270 */
[----:B------:R-:W-:Y:S02]  /*02a0*/  ISETP.GT.AND P1, PT, R11, 0x35, !P0 ;  /* 0x000000350b00780c */ /* 0x000fe40004724270 */
[----:B------:R-:W-:Y:S01]  /*02b0*/  ISETP.LT.AND P4, PT, R0, 0x4f00, !P2 ;  /* 0x00004f000000780c */ /* 0x000fe20005781270 */
[----:B-----5:R-:W-:Y:S01]  /*02c0*/  IMAD.WIDE R24, R25, 0x4, R2 ;  /* 0x0000000419187825 */ /* 0x020fe200078e0202 */
[----:B------:R-:W-:Y:S01]  /*02d0*/  CS2R R2, SRZ ;  /* 0x0000000000027805 */ /* 0x000fe2000001ff00 */
[----:B------:R-:W5:Y:S01]  /*02e0*/  LDC.64 R8, c[0x0][0x238] ;  /* 0x00008e00ff087b82 */ /* 0x000f620000000a00 */
[----:B------:R-:W-:Y:S01]  /*02f0*/  LEA.HI.X R17, R18, UR7, R7, 0x2, P3 ;  /* 0x0000000712117c11 */ /* 0x000fe200098f1407 */
[----:B----4-:R-:W-:Y:S01]  /*0300*/  IMAD.WIDE R22, R11, 0x4, R14 ;  /* 0x000000040b167825 */ /* 0x010fe200078e020e */
[----:B------:R-:W-:-:S02]  /*0310*/  MOV R7, RZ ;  /* 0x000000ff00077202 */ /* 0x000fc40000000f00 */
[----:B------:R-:W-:-:S03]  /*0320*/  CS2R R14, SRZ ;  /* 0x00000000000e7805 */ /* 0x000fc6000001ff00 */
[----:B------:R-:W4:Y:S04]  /*0330*/  @P1 LDG.E.64 R4, desc[UR4][R16.64+-0x3600] ;  /* 0xffca000410041981 */ /* 0x000f28000c1e1b00 */
[----:B------:R-:W4:Y:S01]  /*0340*/  @P4 LDG.E.64 R2, desc[UR4][R24.64] ;  /* 0x0000000418024981 */ /* 0x000f22000c1e1b00 */
[----:B-1----:R-:W-:-:S03]  /*0350*/  IMAD.WIDE R12, R11, 0x4, R12 ;  /* 0x000000040b0c7825 */ /* 0x002fc600078e020c */
[----:B------:R-:W4:Y:S04]  /*0360*/  @!P0 LDG.E.EL R7, desc[UR4][R22.64] ;  /* 0x0000000416078981 */ /* 0x000f28000c2e1900 */
[----:B------:R-:W4:Y:S01]  /*0370*/  @!P0 LDG.E.EL R14, desc[UR4][R22.64] ;  /* 0x00000004160e8981 */ /* 0x000f22000c2e1900 */
[----:B-----5:R-:W-:Y:S01]  /*0380*/  IMAD.WIDE R8, R11, 0x4, R8 ;  /* 0x000000040b087825 */ /* 0x020fe200078e0208 */
[----:B------:R-:W-:-:S03]  /*0390*/  HFMA2.MMA R11, -RZ, RZ, 0, 0 ;  /* 0x00000000ff0b7435 */ /* 0x000fc600000001ff */
[----:B------:R-:W-:Y:S01]  /*03a0*/  IMAD.MOV.U32 R20, RZ, RZ, RZ ;  /* 0x000000ffff147224 */ /* 0x000fe200078e00ff */
[----:B------:R-:W5:Y:S01]  /*03b0*/  @!P0 LDG.E.EL R15, desc[UR4][R8.64] ;  /* 0x00000004080f8981 */ /* 0x000f62000c2e1900 */
[----:B------:R-:W-:-:S04]  /*03c0*/  IMAD.MOV.U32 R18, RZ, RZ, RZ ;  /* 0x000000ffff127224 */ /* 0x000fc800078e00ff */
[----:B------:R-:W5:Y:S04]  /*03d0*/  @!P0 LDG.E.EL R20, desc[UR4][R12.64] ;  /* 0x000000040c148981 */ /* 0x000f68000c2e1900 */
[----:B------:R1:W5:Y:S04]  /*03e0*/  @!P0 LDG.E.EL R18, desc[UR4][R12.64] ;  /* 0x000000040c128981 */ /* 0x000368000c2e1900 */
[----:B------:R1:W5:Y:S01]  /*03f0*/  @!P0 LDG.E.EL R11, desc[UR4][R8.64] ;  /* 0x00000004080b8981 */ /* 0x000362000c2e1900 */
[----:B------:R-:W-:Y:S01]  /*0400*/  IMAD.MOV.U32 R21, RZ, RZ, 0x3e800000 ;  /* 0x3e800000ff157424 */ /* 0x000fe200078e00ff */
[----:B01----:R-:W0:Y:S08]  /*0410*/  LDC.64 R12, c[0x0][0x240] ;  /* 0x00009000ff0c7b82 */ /* 0x003e300000000a00 */
[----:B------:R-:W1:Y:S01]  /*0420*/  LDC.64 R8, c[0x0][0x248] ;  /* 0x00009200ff087b82 */ /* 0x000e620000000a00 */
[----:B0-----:R-:W-:-:S04]  /*0430*/  IMAD.WIDE R12, R0, 0x4, R12 ;  /* 0x00000004000c7825 */ /* 0x001fc800078e020c */
[----:B-1----:R-:W-:-:S04]  /*0440*/  IMAD.WIDE R8, R0, 0x4, R8 ;  /* 0x0000000400087825 */ /* 0x002fc800078e0208 */
[----:B--2---:R-:W-:-:S04]  /*0450*/  FADD R6, R6, 9.9999997473787516356e-06 ;  /* 0x3727c5ac06067421 */ /* 0x004fc80000000000 */
[----:B------:R-:W0:Y:S01]  /*0460*/  MUFU.SQRT R16, R6 ;  /* 0x0000000600107308 */ /* 0x000e220000002000 */
[----:B---3--:R-:W-:-:S07]  /*0470*/  FADD R10, R10, 9.9999997473787516356e-06 ;  /* 0x3727c5ac0a0a7421 */ /* 0x008fce0000000000 */
[----:B------:R-:W1:Y:S01]  /*0480*/  MUFU.SQRT R17, R10 ;  /* 0x0000000a00117308 */ /* 0x000e620000002000 */
[C---:B0-----:R-:W-:Y:S02]  /*0490*/  FSETP.GT.AND P6, PT, R16.reuse, 8.50705917302346158658e+37, PT ;  /* 0x7e8000001000780b */ /* 0x041fe40003fc4000 */
[----:B------:R-:W-:Y:S02]  /*04a0*/  FSETP.GEU.AND P3, PT, R16, 1.175494350822287508e-38, PT ;  /* 0x008000001000780b */ /* 0x000fe40003f6e000 */
[----:B------:R-:W-:Y:S02]  /*04b0*/  FSEL R19, R21, 1, P6 ;  /* 0x3f80000015137808 */ /* 0x000fe40003000000 */
[----:B-1----:R-:W-:-:S07]  /*04c0*/  FSETP.GT.AND P5, PT, R17, 8.50705917302346158658e+37, PT ;  /* 0x7e8000001100780b */ /* 0x002fce0003fa4000 */
[----:B------:R-:W-:Y:S01]  /*04d0*/  @P6 FMUL R16, R16, 0.25 ;  /* 0x3e80000010106820 */ /* 0x000fe20000400000 */
[----:B------:R-:W-:-:S03]  /*04e0*/  FSETP.GEU.AND P6, PT, R17, 1.175494350822287508e-38, PT ;  /* 0x008000001100780b */ /* 0x000fc60003fce000 */
[----:B------:R-:W-:Y:S02]  /*04f0*/  @!P3 FMUL R16, R16, 16777216 ;  /* 0x4b8000001010b820 */ /* 0x000fe40000400000 */
[----:B------:R-:W-:-:S08]  /*0500*/  @P5 FMUL R17, R17, 0.25 ;  /* 0x3e80000011115820 */ /* 0x000fd00000400000 */
[----:B------:R-:W-:Y:S01]  /*0510*/  @!P6 FMUL R17, R17, 16777216 ;  /* 0x4b8000001111e820 */ /* 0x000fe20000400000 */
[----:B------:R-:W0:Y:S01]  /*0520*/  MUFU.RCP R16, R16 ;  /* 0x0000001000107308 */ /* 0x000e220000001000 */
[----:B------:R-:W-:-:S07]  /*0530*/  FSEL R6, R21, 1, P5 ;  /* 0x3f80000015067808 */ /* 0x000fce0002800000 */
[----:B------:R-:W1:Y:S01]  /*0540*/  MUFU.RCP R17, R17 ;  /* 0x0000001100117308 */ /* 0x000e620000001000 */
[----:B----4-:R-:W-:Y:S02]  /*0550*/  SEL R2, R2, RZ, P4 ;  /* 0x000000ff02027207 */ /* 0x010fe40002000000 */
[----:B------:R-:W-:Y:S01]  /*0560*/  SEL R3, R3, RZ, P4 ;  /* 0x000000ff03037207 */ /* 0x000fe20002000000 */
[----:B------:R-:W-:Y:S01]  /*0570*/  @!P3 FMUL R19, R19, 16777216 ;  /* 0x4b8000001313b820 */ /* 0x000fe20000400000 */
[----:B------:R-:W-:Y:S01]  /*0580*/  @P2 SEL R2, R4, RZ, P1 ;  /* 0x000000ff04022207 */ /* 0x000fe20000800000 */
[----:B------:R-:W-:Y:S01]  /*0590*/  @!P6 FMUL R6, R6, 16777216 ;  /* 0x4b8000000606e820 */ /* 0x000fe20000400000 */
[----:B------:R-:W-:Y:S01]  /*05a0*/  @P2 SEL R3, R5, RZ, P1 ;  /* 0x000000ff05032207 */ /* 0x000fe20000800000 */
[----:B0-----:R-:W-:Y:S02]  /*05b0*/  FMUL R16, R16, R19 ;  /* 0x0000001310107220 */ /* 0x001fe40000400000 */
[----:B------:R-:W-:-:S02]  /*05c0*/  FADD R7, R2, -R7 ;  /* 0x8000000702077221 */ /* 0x000fc40000000000 */
[----:B------:R-:W-:Y:S01]  /*05d0*/  FADD R14, R3, -R14 ;  /* 0x8000000e030e7221 */ /* 0x000fe20000000000 */
[----:B-1----:R-:W-:Y:S01]  /*05e0*/  FMUL R17, R17, R6 ;  /* 0x0000000611117220 */ /* 0x002fe20000400000 */
[----:B------:R-:W-:-:S03]  /*05f0*/  FMUL R16, R7, R16 ;  /* 0x0000001007107220 */ /* 0x000fc60000400000 */
[----:B------:R-:W-:Y:S01]  /*0600*/  FMUL R14, R14, R17 ;  /* 0x000000110e0e7220 */ /* 0x000fe20000400000 */
[----:B-----5:R-:W-:Y:S01]  /*0610*/  FFMA R15, R16, R20, R15 ;  /* 0x00000014100f7223 */ /* 0x020fe2000000000f */
[----:B------:R0:W-:Y:S02]  /*0620*/  @!P0 STG.E.64 desc[UR4][R12.64], R2 ;  /* 0x000000020c008986 */ /* 0x0001e4000c101b04 */
[----:B------:R-:W-:Y:S02]  /*0630*/  FFMA R11, R14, R18, R11 ;  /* 0x000000120e0b7223 */ /* 0x000fe4000000000b */
[----:B------:R-:W-:-:S03]  /*0640*/  FSETP.GEU.AND P1, PT, R15, RZ, PT ;  /* 0x000000ff0f00720b */ /* 0x000fc60003f2e000 */
[----:B------:R-:W-:Y:S02]  /*0650*/  FSETP.GEU.AND P2, PT, R11, RZ, PT ;  /* 0x000000ff0b00720b */ /* 0x000fe40003f4e000 */
[----:B------:R-:W-:Y:S02]  /*0660*/  FSEL R10, R15, RZ, P1 ;  /* 0x000000ff0f0a7208 */ /* 0x000fe40000800000 */
[----:B------:R-:W-:Y:S01]  /*0670*/  FSEL R11, R11, RZ, P2 ;  /* 0x000000ff0b0b7208 */ /* 0x000fe20001000000 */
[----:B0-----:R-:W-:Y:S08]  /*0680*/  @P0 EXIT ;  /* 0x000000000000094d */ /* 0x001ff00003800000 */
[----:B------:R-:W-:Y:S01]  /*0690*/  STG.E.64 desc[UR4][R8.64], R10 ;  /* 0x0000000a08007986 */ /* 0x000fe2000c101b04 */
[----:B------:R-:W-:Y:S05]  /*06a0*/  EXIT ;  /* 0x000000000000794d */ /* 0x000fea0003800000 */
.L_x_0:
[----:B------:R-:W-:-:S00]  /*06b0*/  BRA `(.L_x_0) ;  /* 0xfffffffc00fc7947 */ /* 0x000fc0000383ffff */
[----:B------:R-:W-:-:S00]  /*06c0*/  NOP ;  /* 0x0000000000007918 */ /* 0x000fc00000000000 */
        /* <DEDUP_REMOVED lines=11> */
.L_x_1:


//--------------------- .nv.global.init           --------------------------
	.section	.nv.global.init,"aw",@progbits
.nv.global.init:
	.type		_$_str,@object
	.size		_$_str,(_$_str_$_2 - _$_str)
_$_str:
        /*0000*/ 	.byte	0x5f, 0x5f, 0x43, 0x55, 0x44, 0x41, 0x5f, 0x46, 0x54, 0x5a, 0x00
	.type		_$_str_$_2,@object
	.size		_$_str_$_2,(.L_1 - _$_str_$_2)
_$_str_$_2:
        /*000b*/ 	.byte	0x5f, 0x5f, 0x43, 0x55, 0x44, 0x41, 0x5f, 0x50, 0x52, 0x45, 0x43, 0x5f, 0x53, 0x51, 0x52, 0x54
        /*001b*/ 	.byte	0x00
.L_1:


//--------------------- .nv.constant0.triton_poi_fused__native_batch_norm_legit_no_training_cat_relu_3 --------------------------
	.section	.nv.constant0.triton_poi_fused__native_batch_norm_legit_no_training_cat_relu_3,"a",@progbits
	.sectionflags	@""
	.align	4
.nv.constant0.triton_poi_fused__native_batch_norm_legit_no_training_cat_relu_3:
	.zero		596
